//
// Generated by NVIDIA NVVM Compiler
//
// Compiler Build ID: CL-36424714
// Cuda compilation tools, release 13.0, V13.0.88
// Based on NVVM 20.0.0
//

.version 9.0
.target sm_100
.address_size 64

	// .globl	_Z10blurKernelPKhPhiii

.visible .entry _Z10blurKernelPKhPhiii(
	.param .u64 .ptr .align 1 _Z10blurKernelPKhPhiii_param_0,
	.param .u64 .ptr .align 1 _Z10blurKernelPKhPhiii_param_1,
	.param .u32 _Z10blurKernelPKhPhiii_param_2,
	.param .u32 _Z10blurKernelPKhPhiii_param_3,
	.param .u32 _Z10blurKernelPKhPhiii_param_4
)
{
	.reg .pred 	%p<91>;
	.reg .b16 	%rs<5>;
	.reg .b32 	%r<192>;
	.reg .b64 	%rd<15>;

	ld.param.u64 	%rd6, [_Z10blurKernelPKhPhiii_param_0];
	ld.param.u64 	%rd5, [_Z10blurKernelPKhPhiii_param_1];
	ld.param.u32 	%r100, [_Z10blurKernelPKhPhiii_param_2];
	ld.param.u32 	%r101, [_Z10blurKernelPKhPhiii_param_3];
	ld.param.u32 	%r102, [_Z10blurKernelPKhPhiii_param_4];
	cvta.to.global.u64 	%rd1, %rd6;
	mov.u32 	%r103, %ctaid.x;
	mov.u32 	%r104, %ntid.x;
	mov.u32 	%r105, %tid.x;
	mad.lo.s32 	%r1, %r103, %r104, %r105;
	mov.u32 	%r106, %ctaid.y;
	mov.u32 	%r107, %ntid.y;
	mov.u32 	%r108, %tid.y;
	mad.lo.s32 	%r2, %r106, %r107, %r108;
	setp.ge.s32 	%p2, %r2, %r101;
	setp.ge.s32 	%p3, %r1, %r100;
	or.pred  	%p4, %p3, %p2;
	@%p4 bra 	$L__BB0_44;
	neg.s32 	%r3, %r102;
	setp.lt.s32 	%p5, %r102, 0;
	@%p5 bra 	$L__BB0_43;
	shl.b32 	%r110, %r102, 1;
	and.b32  	%r4, %r110, 6;
	and.b32  	%r5, %r102, 1;
	sub.s32 	%r6, 3, %r102;
	and.b32  	%r111, %r110, -8;
	neg.s32 	%r7, %r111;
	sub.s32 	%r8, %r1, %r102;
	mov.b32 	%r170, 0;
	mov.u32 	%r144, %r3;
	mov.u32 	%r171, %r170;
$L__BB0_3:
	setp.lt.u32 	%p6, %r102, 4;
	add.s32 	%r112, %r144, %r2;
	setp.gt.s32 	%p7, %r112, -1;
	setp.lt.s32 	%p8, %r112, %r101;
	and.pred  	%p1, %p7, %p8;
	mul.lo.s32 	%r12, %r112, %r100;
	mov.u32 	%r180, %r3;
	@%p6 bra 	$L__BB0_23;
	add.s32 	%r147, %r8, %r12;
	mov.u32 	%r148, %r8;
	mov.u32 	%r149, %r7;
	mov.u32 	%r150, %r6;
$L__BB0_5:
	.pragma "nounroll";
	setp.gt.s32 	%p9, %r148, -1;
	setp.lt.s32 	%p10, %r148, %r100;
	and.pred  	%p11, %p9, %p10;
	and.pred  	%p12, %p1, %p11;
	cvt.s64.s32 	%rd7, %r147;
	add.s64 	%rd2, %rd1, %rd7;
	not.pred 	%p13, %p12;
	@%p13 bra 	$L__BB0_7;
	ld.global.u8 	%r113, [%rd2];
	add.s32 	%r171, %r171, %r113;
	add.s32 	%r170, %r170, 1;
$L__BB0_7:
	add.s32 	%r114, %r148, 1;
	setp.gt.s32 	%p14, %r114, -1;
	setp.lt.s32 	%p15, %r114, %r100;
	and.pred  	%p16, %p14, %p15;
	and.pred  	%p17, %p1, %p16;
	not.pred 	%p18, %p17;
	@%p18 bra 	$L__BB0_9;
	ld.global.u8 	%r115, [%rd2+1];
	add.s32 	%r171, %r171, %r115;
	add.s32 	%r170, %r170, 1;
$L__BB0_9:
	add.s32 	%r116, %r148, 2;
	setp.gt.s32 	%p19, %r116, -1;
	setp.lt.s32 	%p20, %r116, %r100;
	and.pred  	%p21, %p19, %p20;
	and.pred  	%p22, %p1, %p21;
	not.pred 	%p23, %p22;
	@%p23 bra 	$L__BB0_11;
	ld.global.u8 	%r117, [%rd2+2];
	add.s32 	%r171, %r171, %r117;
	add.s32 	%r170, %r170, 1;
$L__BB0_11:
	add.s32 	%r118, %r148, 3;
	setp.gt.s32 	%p24, %r118, -1;
	setp.lt.s32 	%p25, %r118, %r100;
	and.pred  	%p26, %p24, %p25;
	and.pred  	%p27, %p1, %p26;
	not.pred 	%p28, %p27;
	@%p28 bra 	$L__BB0_13;
	ld.global.u8 	%r119, [%rd2+3];
	add.s32 	%r171, %r171, %r119;
	add.s32 	%r170, %r170, 1;
$L__BB0_13:
	add.s32 	%r120, %r148, 4;
	setp.gt.s32 	%p29, %r120, -1;
	setp.lt.s32 	%p30, %r120, %r100;
	and.pred  	%p31, %p29, %p30;
	and.pred  	%p32, %p1, %p31;
	not.pred 	%p33, %p32;
	@%p33 bra 	$L__BB0_15;
	ld.global.u8 	%r121, [%rd2+4];
	add.s32 	%r171, %r171, %r121;
	add.s32 	%r170, %r170, 1;
$L__BB0_15:
	add.s32 	%r122, %r148, 5;
	setp.gt.s32 	%p34, %r122, -1;
	setp.lt.s32 	%p35, %r122, %r100;
	and.pred  	%p36, %p34, %p35;
	and.pred  	%p37, %p1, %p36;
	not.pred 	%p38, %p37;
	@%p38 bra 	$L__BB0_17;
	ld.global.u8 	%r123, [%rd2+5];
	add.s32 	%r171, %r171, %r123;
	add.s32 	%r170, %r170, 1;
$L__BB0_17:
	add.s32 	%r124, %r148, 6;
	setp.gt.s32 	%p39, %r124, -1;
	setp.lt.s32 	%p40, %r124, %r100;
	and.pred  	%p41, %p39, %p40;
	and.pred  	%p42, %p1, %p41;
	not.pred 	%p43, %p42;
	@%p43 bra 	$L__BB0_19;
	ld.global.u8 	%r125, [%rd2+6];
	add.s32 	%r171, %r171, %r125;
	add.s32 	%r170, %r170, 1;
$L__BB0_19:
	add.s32 	%r126, %r148, 7;
	setp.gt.s32 	%p44, %r126, -1;
	setp.lt.s32 	%p45, %r126, %r100;
	and.pred  	%p46, %p44, %p45;
	and.pred  	%p47, %p1, %p46;
	not.pred 	%p48, %p47;
	@%p48 bra 	$L__BB0_21;
	ld.global.u8 	%r127, [%rd2+7];
	add.s32 	%r171, %r171, %r127;
	add.s32 	%r170, %r170, 1;
$L__BB0_21:
	add.s32 	%r150, %r150, 8;
	add.s32 	%r149, %r149, 8;
	add.s32 	%r148, %r148, 8;
	add.s32 	%r147, %r147, 8;
	setp.ne.s32 	%p49, %r149, 0;
	@%p49 bra 	$L__BB0_5;
	add.s32 	%r180, %r150, -3;
$L__BB0_23:
	setp.lt.u32 	%p50, %r4, 3;
	@%p50 bra 	$L__BB0_33;
	add.s32 	%r60, %r180, %r1;
	setp.gt.s32 	%p51, %r60, -1;
	setp.lt.s32 	%p52, %r60, %r100;
	and.pred  	%p53, %p51, %p52;
	and.pred  	%p55, %p1, %p53;
	add.s32 	%r128, %r60, %r12;
	cvt.s64.s32 	%rd8, %r128;
	add.s64 	%rd3, %rd1, %rd8;
	not.pred 	%p56, %p55;
	@%p56 bra 	$L__BB0_26;
	ld.global.u8 	%r129, [%rd3];
	add.s32 	%r171, %r171, %r129;
	add.s32 	%r170, %r170, 1;
$L__BB0_26:
	add.s32 	%r130, %r60, 1;
	setp.gt.s32 	%p57, %r130, -1;
	setp.lt.s32 	%p58, %r130, %r100;
	and.pred  	%p59, %p57, %p58;
	and.pred  	%p60, %p1, %p59;
	not.pred 	%p61, %p60;
	@%p61 bra 	$L__BB0_28;
	ld.global.u8 	%r131, [%rd3+1];
	add.s32 	%r171, %r171, %r131;
	add.s32 	%r170, %r170, 1;
$L__BB0_28:
	add.s32 	%r132, %r60, 2;
	setp.gt.s32 	%p62, %r132, -1;
	setp.lt.s32 	%p63, %r132, %r100;
	and.pred  	%p64, %p62, %p63;
	and.pred  	%p65, %p1, %p64;
	not.pred 	%p66, %p65;
	@%p66 bra 	$L__BB0_30;
	ld.global.u8 	%r133, [%rd3+2];
	add.s32 	%r171, %r171, %r133;
	add.s32 	%r170, %r170, 1;
$L__BB0_30:
	add.s32 	%r134, %r60, 3;
	setp.gt.s32 	%p67, %r134, -1;
	setp.lt.s32 	%p68, %r134, %r100;
	and.pred  	%p69, %p67, %p68;
	and.pred  	%p70, %p1, %p69;
	not.pred 	%p71, %p70;
	@%p71 bra 	$L__BB0_32;
	ld.global.u8 	%r135, [%rd3+3];
	add.s32 	%r171, %r171, %r135;
	add.s32 	%r170, %r170, 1;
$L__BB0_32:
	add.s32 	%r180, %r180, 4;
$L__BB0_33:
	setp.eq.s32 	%p72, %r5, 0;
	@%p72 bra 	$L__BB0_39;
	add.s32 	%r81, %r180, %r1;
	setp.gt.s32 	%p73, %r81, -1;
	setp.lt.s32 	%p74, %r81, %r100;
	and.pred  	%p75, %p73, %p74;
	and.pred  	%p77, %p1, %p75;
	add.s32 	%r136, %r81, %r12;
	cvt.s64.s32 	%rd9, %r136;
	add.s64 	%rd4, %rd1, %rd9;
	not.pred 	%p78, %p77;
	@%p78 bra 	$L__BB0_36;
	ld.global.u8 	%r137, [%rd4];
	add.s32 	%r171, %r171, %r137;
	add.s32 	%r170, %r170, 1;
$L__BB0_36:
	add.s32 	%r138, %r81, 1;
	setp.gt.s32 	%p79, %r138, -1;
	setp.lt.s32 	%p80, %r138, %r100;
	and.pred  	%p81, %p79, %p80;
	and.pred  	%p82, %p1, %p81;
	not.pred 	%p83, %p82;
	@%p83 bra 	$L__BB0_38;
	ld.global.u8 	%r139, [%rd4+1];
	add.s32 	%r171, %r171, %r139;
	add.s32 	%r170, %r170, 1;
$L__BB0_38:
	add.s32 	%r180, %r180, 2;
$L__BB0_39:
	add.s32 	%r94, %r180, %r1;
	setp.gt.s32 	%p84, %r94, -1;
	setp.lt.s32 	%p85, %r94, %r100;
	and.pred  	%p86, %p84, %p85;
	and.pred  	%p88, %p1, %p86;
	not.pred 	%p89, %p88;
	@%p89 bra 	$L__BB0_41;
	add.s32 	%r140, %r94, %r12;
	cvt.s64.s32 	%rd10, %r140;
	add.s64 	%rd11, %rd1, %rd10;
	ld.global.u8 	%r141, [%rd11];
	add.s32 	%r171, %r171, %r141;
	add.s32 	%r170, %r170, 1;
$L__BB0_41:
	add.s32 	%r99, %r144, 1;
	setp.ne.s32 	%p90, %r144, %r102;
	mov.u32 	%r144, %r99;
	@%p90 bra 	$L__BB0_3;
	div.s32 	%r142, %r171, %r170;
	cvt.u16.u32 	%rs4, %r142;
$L__BB0_43:
	mad.lo.s32 	%r143, %r100, %r2, %r1;
	cvt.s64.s32 	%rd12, %r143;
	cvta.to.global.u64 	%rd13, %rd5;
	add.s64 	%rd14, %rd13, %rd12;
	st.global.u8 	[%rd14], %rs4;
$L__BB0_44:
	ret;

}


// ===== COMPILED SASS (sm_100) =====

	.target	sm_100

	.elftype	@"ET_EXEC"


//--------------------- .note.nv.tkinfo           --------------------------
	.section	.note.nv.tkinfo,"",@"SHT_NOTE"
	.sectionflags	@"SHF_NOTE_NV_TKINFO"
	.tkinfo
        /*0018*/ 	.word	0x00000002
        /*0030*/ 	.string	""
        /*0030*/ 	.string	"ptxas"
        /*0030*/ 	.string	"Cuda compilation tools, release 13.0, V13.0.88"
        /*0030*/ 	.string	"Build cuda_13.0.r13.0/compiler.36424714_0"
        /*0030*/ 	.string	"-arch sm_100 -m 64 "



//--------------------- .note.nv.cuinfo           --------------------------
	.section	.note.nv.cuinfo,"",@"SHT_NOTE"
	.sectionflags	@"SHF_NOTE_NV_CUINFO"
        /*0018*/ 	.short	0x0002
        /*001a*/ 	.short	0x0064
        /*001c*/ 	.short	0x0082
	.zero		2


//--------------------- .nv.info                  --------------------------
	.section	.nv.info,"",@"SHT_CUDA_INFO"
	.align	4


	//----- nvinfo : EIATTR_REGCOUNT
	.align		4
        /*0000*/ 	.byte	0x04, 0x2f
        /*0002*/ 	.short	(.L_1 - .L_0)
	.align		4
.L_0:
        /*0004*/ 	.word	index@(_Z10blurKernelPKhPhiii)
        /*0008*/ 	.word	0x00000017


	//----- nvinfo : EIATTR_FRAME_SIZE
	.align		4
.L_1:
        /*000c*/ 	.byte	0x04, 0x11
        /*000e*/ 	.short	(.L_3 - .L_2)
	.align		4
.L_2:
        /*0010*/ 	.word	index@(_Z10blurKernelPKhPhiii)
        /*0014*/ 	.word	0x00000000


	//----- nvinfo : EIATTR_MIN_STACK_SIZE
	.align		4
.L_3:
        /*0018*/ 	.byte	0x04, 0x12
        /*001a*/ 	.short	(.L_5 - .L_4)
	.align		4
.L_4:
        /*001c*/ 	.word	index@(_Z10blurKernelPKhPhiii)
        /*0020*/ 	.word	0x00000000
.L_5:


//--------------------- .nv.compat                --------------------------
	.section	.nv.compat,"",@"SHT_CUDA_COMPAT_INFO"
	.align	4
        /*0000*/ 	.byte	0x02, 0x09, 0x00, 0x00, 0x02, 0x02, 0x01, 0x00, 0x02, 0x05, 0x05, 0x00, 0x03, 0x07, 0x01, 0x01
        /*0010*/ 	.byte	0x02, 0x03, 0x00, 0x00, 0x02, 0x06, 0x01, 0x00, 0x04, 0x0b, 0x08, 0x00, 0x09, 0x00, 0x00, 0x00
        /*0020*/ 	.byte	0x00, 0x00, 0x00, 0x00


//--------------------- .nv.info._Z10blurKernelPKhPhiii --------------------------
	.section	.nv.info._Z10blurKernelPKhPhiii,"",@"SHT_CUDA_INFO"
	.sectionflags	@""
	.align	4


	//----- nvinfo : EIATTR_CUDA_API_VERSION
	.align		4
        /*0000*/ 	.byte	0x04, 0x37
        /*0002*/ 	.short	(.L_7 - .L_6)
.L_6:
        /*0004*/ 	.word	0x00000082


	//----- nvinfo : EIATTR_KPARAM_INFO
	.align		4
.L_7:
        /*0008*/ 	.byte	0x04, 0x17
        /*000a*/ 	.short	(.L_9 - .L_8)
.L_8:
        /*000c*/ 	.word	0x00000000
        /*0010*/ 	.short	0x0004
        /*0012*/ 	.short	0x0018
        /*0014*/ 	.byte	0x00, 0xf0, 0x11, 0x00


	//----- nvinfo : EIATTR_KPARAM_INFO
	.align		4
.L_9:
        /*0018*/ 	.byte	0x04, 0x17
        /*001a*/ 	.short	(.L_11 - .L_10)
.L_10:
        /*001c*/ 	.word	0x00000000
        /*0020*/ 	.short	0x0003
        /*0022*/ 	.short	0x0014
        /*0024*/ 	.byte	0x00, 0xf0, 0x11, 0x00


	//----- nvinfo : EIATTR_KPARAM_INFO
	.align		4
.L_11:
        /*0028*/ 	.byte	0x04, 0x17
        /*002a*/ 	.short	(.L_13 - .L_12)
.L_12:
        /*002c*/ 	.word	0x00000000
        /*0030*/ 	.short	0x0002
        /*0032*/ 	.short	0x0010
        /*0034*/ 	.byte	0x00, 0xf0, 0x11, 0x00


	//----- nvinfo : EIATTR_KPARAM_INFO
	.align		4
.L_13:
        /*0038*/ 	.byte	0x04, 0x17
        /*003a*/ 	.short	(.L_15 - .L_14)
.L_14:
        /*003c*/ 	.word	0x00000000
        /*0040*/ 	.short	0x0001
        /*0042*/ 	.short	0x0008
        /*0044*/ 	.byte	0x00, 0xf5, 0x21, 0x00


	//----- nvinfo : EIATTR_KPARAM_INFO
	.align		4
.L_15:
        /*0048*/ 	.byte	0x04, 0x17
        /*004a*/ 	.short	(.L_17 - .L_16)
.L_16:
        /*004c*/ 	.word	0x00000000
        /*0050*/ 	.short	0x0000
        /*0052*/ 	.short	0x0000
        /*0054*/ 	.byte	0x00, 0xf5, 0x21, 0x00


	//----- nvinfo : EIATTR_SPARSE_MMA_MASK
	.align		4
.L_17:
        /*0058*/ 	.byte	0x03, 0x50
        /*005a*/ 	.short	0x0000


	//----- nvinfo : EIATTR_MAXREG_COUNT
	.align		4
        /*005c*/ 	.byte	0x03, 0x1b
        /*005e*/ 	.short	0x00ff


	//----- nvinfo : EIATTR_MERCURY_ISA_VERSION
	.align		4
        /*0060*/ 	.byte	0x03, 0x5f
        /*0062*/ 	.short	0x0101


	//----- nvinfo : EIATTR_VRC_CTA_INIT_COUNT
	.align		4
        /*0064*/ 	.byte	0x02, 0x4a
	.zero		1
	.zero		1


	//----- nvinfo : EIATTR_EXIT_INSTR_OFFSETS
	.align		4
        /*0068*/ 	.byte	0x04, 0x1c
        /*006a*/ 	.short	(.L_19 - .L_18)


	//   ....[0]....
.L_18:
        /*006c*/ 	.word	0x000000c0


	//   ....[1]....
        /*0070*/ 	.word	0x00000d70


	//----- nvinfo : EIATTR_CRS_STACK_SIZE
	.align		4
.L_19:
        /*0074*/ 	.byte	0x04, 0x1e
        /*0076*/ 	.short	(.L_21 - .L_20)
.L_20:
        /*0078*/ 	.word	0x00000000


	//----- nvinfo : EIATTR_CBANK_PARAM_SIZE
	.align		4
.L_21:
        /*007c*/ 	.byte	0x03, 0x19
        /*007e*/ 	.short	0x001c


	//----- nvinfo : EIATTR_PARAM_CBANK
	.align		4
        /*0080*/ 	.byte	0x04, 0x0a
        /*0082*/ 	.short	(.L_23 - .L_22)
	.align		4
.L_22:
        /*0084*/ 	.word	index@(.nv.constant0._Z10blurKernelPKhPhiii)
        /*0088*/ 	.short	0x0380
        /*008a*/ 	.short	0x001c


	//----- nvinfo : EIATTR_SW_WAR
	.align		4
.L_23:
        /*008c*/ 	.byte	0x04, 0x36
        /*008e*/ 	.short	(.L_25 - .L_24)
.L_24:
        /*0090*/ 	.word	0x00000008
.L_25:


//--------------------- .nv.callgraph             --------------------------
	.section	.nv.callgraph,"",@"SHT_CUDA_CALLGRAPH"
	.align	4
	.sectionentsize	8
	.align		4
        /*0000*/ 	.word	0x00000000
	.align		4
        /*0004*/ 	.word	0xffffffff
	.align		4
        /*0008*/ 	.word	0x00000000
	.align		4
        /*000c*/ 	.word	0xfffffffe
	.align		4
        /*0010*/ 	.word	0x00000000
	.align		4
        /*0014*/ 	.word	0xfffffffd
	.align		4
        /*0018*/ 	.word	0x00000000
	.align		4
        /*001c*/ 	.word	0xfffffffc


//--------------------- .text._Z10blurKernelPKhPhiii --------------------------
	.section	.text._Z10blurKernelPKhPhiii,"ax",@progbits
	.align	128
        .global         _Z10blurKernelPKhPhiii
        .type           _Z10blurKernelPKhPhiii,@function
        .size           _Z10blurKernelPKhPhiii,(.L_x_9 - _Z10blurKernelPKhPhiii)
        .other          _Z10blurKernelPKhPhiii,@"STO_CUDA_ENTRY STV_DEFAULT"
_Z10blurKernelPKhPhiii:
.text._Z10blurKernelPKhPhiii:
[----:B------:R-:W-:Y:S01]  /*0000*/  LDC R1, c[0x0][0x37c] ;  /* 0x0000df00ff017b82 */ /* 0x000fe20000000800 */
[----:B------:R-:W0:Y:S07]  /*0010*/  S2R R3, SR_TID.Y ;  /* 0x0000000000037919 */ /* 0x000e2e0000002200 */
[----:B------:R-:W1:Y:S01]  /*0020*/  LDC R7, c[0x0][0x360] ;  /* 0x0000d800ff077b82 */ /* 0x000e620000000800 */
[----:B------:R-:W2:Y:S01]  /*0030*/  LDCU.64 UR12, c[0x0][0x390] ;  /* 0x00007200ff0c77ac */ /* 0x000ea20008000a00 */
[----:B------:R-:W1:Y:S06]  /*0040*/  S2R R0, SR_TID.X ;  /* 0x0000000000007919 */ /* 0x000e6c0000002100 */
[----:B------:R-:W0:Y:S08]  /*0050*/  S2UR UR5, SR_CTAID.Y ;  /* 0x00000000000579c3 */ /* 0x000e300000002600 */
[----:B------:R-:W0:Y:S08]  /*0060*/  LDC R4, c[0x0][0x364] ;  /* 0x0000d900ff047b82 */ /* 0x000e300000000800 */
[----:B------:R-:W1:Y:S01]  /*0070*/  S2UR UR4, SR_CTAID.X ;  /* 0x00000000000479c3 */ /* 0x000e620000002500 */
[----:B0-----:R-:W-:-:S05]  /*0080*/  IMAD R4, R4, UR5, R3 ;  /* 0x0000000504047c24 */ /* 0x001fca000f8e0203 */
[----:B--2---:R-:W-:Y:S01]  /*0090*/  ISETP.GE.AND P0, PT, R4, UR13, PT ;  /* 0x0000000d04007c0c */ /* 0x004fe2000bf06270 */
[----:B-1----:R-:W-:-:S05]  /*00a0*/  IMAD R7, R7, UR4, R0 ;  /* 0x0000000407077c24 */ /* 0x002fca000f8e0200 */
[----:B------:R-:W-:-:S13]  /*00b0*/  ISETP.GE.OR P0, PT, R7, UR12, P0 ;  /* 0x0000000c07007c0c */ /* 0x000fda0008706670 */
[----:B------:R-:W-:Y:S05]  /*00c0*/  @P0 EXIT ;  /* 0x000000000000094d */ /* 0x000fea0003800000 */
[----:B------:R-:W0:Y:S01]  /*00d0*/  LDCU UR7, c[0x0][0x398] ;  /* 0x00007300ff0777ac */ /* 0x000e220008000800 */
[----:B------:R-:W1:Y:S01]  /*00e0*/  LDCU.64 UR10, c[0x0][0x358] ;  /* 0x00006b00ff0a77ac */ /* 0x000e620008000a00 */
[----:B0-----:R-:W-:-:S09]  /*00f0*/  UISETP.GE.AND UP0, UPT, UR7, URZ, UPT ;  /* 0x000000ff0700728c */ /* 0x001fd2000bf06270 */
[----:B-1----:R-:W-:Y:S05]  /*0100*/  BRA.U !UP0, `(.L_x_0) ;  /* 0x0000000d08047547 */ /* 0x002fea000b800000 */
[----:B------:R-:W-:Y:S02]  /*0110*/  USHF.L.U32 UR4, UR7, 0x1, URZ ;  /* 0x0000000107047899 */ /* 0x000fe400080006ff */
[----:B------:R-:W-:Y:S01]  /*0120*/  VIADD R6, R7, -UR7 ;  /* 0x8000000707067c36 */ /* 0x000fe20008000000 */
[----:B------:R-:W-:Y:S01]  /*0130*/  UIADD3 UR8, UPT, UPT, -UR7, URZ, URZ ;  /* 0x000000ff07087290 */ /* 0x000fe2000fffe1ff */
[----:B------:R-:W-:Y:S01]  /*0140*/  IMAD.MOV.U32 R0, RZ, RZ, RZ ;  /* 0x000000ffff007224 */ /* 0x000fe200078e00ff */
[----:B------:R-:W-:Y:S01]  /*0150*/  ULOP3.LUT UR6, UR4, 0xfffffff8, URZ, 0xc0, !UPT ;  /* 0xfffffff804067892 */ /* 0x000fe2000f8ec0ff */
[----:B------:R-:W-:Y:S01]  /*0160*/  IMAD.MOV.U32 R5, RZ, RZ, RZ ;  /* 0x000000ffff057224 */ /* 0x000fe200078e00ff */
[----:B------:R-:W-:Y:S02]  /*0170*/  ULOP3.LUT UR4, UR4, 0x6, URZ, 0xc0, !UPT ;  /* 0x0000000604047892 */ /* 0x000fe4000f8ec0ff */
[----:B------:R-:W-:Y:S02]  /*0180*/  UIADD3 UR5, UPT, UPT, -UR7, 0x3, URZ ;  /* 0x0000000307057890 */ /* 0x000fe4000fffe1ff */
[----:B------:R-:W-:-:S02]  /*0190*/  UISETP.GE.U32.AND UP1, UPT, UR4, 0x3, UPT ;  /* 0x000000030400788c */ /* 0x000fc4000bf26070 */
[----:B------:R-:W-:Y:S01]  /*01a0*/  UIADD3 UR9, UPT, UPT, -UR6, URZ, URZ ;  /* 0x000000ff06097290 */ /* 0x000fe2000fffe1ff */
[----:B------:R-:W-:-:S11]  /*01b0*/  UMOV UR4, UR8 ;  /* 0x0000000800047c82 */ /* 0x000fd60008000000 */
.L_x_7:
[----:B------:R-:W0:Y:S01]  /*01c0*/  LDCU UR7, c[0x0][0x398] ;  /* 0x00007300ff0777ac */ /* 0x000e220008000800 */
[----:B------:R-:W-:Y:S01]  /*01d0*/  VIADD R9, R4, UR4 ;  /* 0x0000000404097c36 */ /* 0x000fe20008000000 */
[----:B------:R-:W1:Y:S01]  /*01e0*/  LDCU UR12, c[0x0][0x394] ;  /* 0x00007280ff0c77ac */ /* 0x000e620008000800 */
[----:B------:R-:W-:Y:S01]  /*01f0*/  UMOV UR6, UR4 ;  /* 0x0000000400067c82 */ /* 0x000fe20008000000 */
[----:B------:R-:W-:Y:S02]  /*0200*/  UIADD3 UR4, UPT, UPT, UR4, 0x1, URZ ;  /* 0x0000000104047890 */ /* 0x000fe4000fffe0ff */
[----:B0-----:R-:W-:Y:S02]  /*0210*/  UISETP.GE.U32.AND UP2, UPT, UR7, 0x4, UPT ;  /* 0x000000040700788c */ /* 0x001fe4000bf46070 */
[----:B------:R-:W-:Y:S01]  /*0220*/  UISETP.NE.AND UP0, UPT, UR6, UR7, UPT ;  /* 0x000000070600728c */ /* 0x000fe2000bf05270 */
[----:B-1----:R-:W-:Y:S02]  /*0230*/  ISETP.GE.AND P0, PT, R9, UR12, PT ;  /* 0x0000000c09007c0c */ /* 0x002fe4000bf06270 */
[----:B------:R-:W-:-:S02]  /*0240*/  UMOV UR6, UR8 ;  /* 0x0000000800067c82 */ /* 0x000fc40008000000 */
[----:B------:R-:W-:Y:S02]  /*0250*/  ISETP.GT.AND P0, PT, R9, -0x1, !P0 ;  /* 0xffffffff0900780c */ /* 0x000fe40004704270 */
[----:B------:R-:W-:Y:S11]  /*0260*/  BRA.U !UP2, `(.L_x_1) ;  /* 0x000000050a1c7547 */ /* 0x000ff6000b800000 */
[----:B------:R-:W0:Y:S01]  /*0270*/  LDCU UR6, c[0x0][0x390] ;  /* 0x00007200ff0677ac */ /* 0x000e220008000800 */
[--C-:B------:R-:W-:Y:S01]  /*0280*/  IMAD.MOV.U32 R8, RZ, RZ, R6.reuse ;  /* 0x000000ffff087224 */ /* 0x100fe200078e0006 */
[----:B------:R-:W1:Y:S01]  /*0290*/  LDCU UR14, c[0x0][0x390] ;  /* 0x00007200ff0e77ac */ /* 0x000e620008000800 */
[----:B------:R-:W2:Y:S01]  /*02a0*/  LDCU.64 UR12, c[0x0][0x380] ;  /* 0x00007000ff0c77ac */ /* 0x000ea20008000a00 */
[----:B------:R-:W-:Y:S01]  /*02b0*/  UMOV UR7, UR5 ;  /* 0x0000000500077c82 */ /* 0x000fe20008000000 */
[----:B0-----:R-:W-:Y:S01]  /*02c0*/  IMAD R15, R9, UR6, R6 ;  /* 0x00000006090f7c24 */ /* 0x001fe2000f8e0206 */
[----:B------:R-:W-:-:S06]  /*02d0*/  UMOV UR6, UR9 ;  /* 0x0000000900067c82 */ /* 0x000fcc0008000000 */
.L_x_2:
[C---:B-1----:R-:W-:Y:S01]  /*02e0*/  ISETP.GE.AND P6, PT, R8.reuse, UR14, PT ;  /* 0x0000000e08007c0c */ /* 0x042fe2000bfc6270 */
[C---:B------:R-:W-:Y:S01]  /*02f0*/  VIADD R10, R8.reuse, 0x1 ;  /* 0x00000001080a7836 */ /* 0x040fe20000000000 */
[----:B--2---:R-:W-:Y:S02]  /*0300*/  IADD3 R2, P1, PT, R15, UR12, RZ ;  /* 0x0000000c0f027c10 */ /* 0x004fe4000ff3e0ff */
[----:B------:R-:W-:Y:S02]  /*0310*/  ISETP.GT.AND P6, PT, R8, -0x1, !P6 ;  /* 0xffffffff0800780c */ /* 0x000fe400077c4270 */
[C---:B------:R-:W-:Y:S02]  /*0320*/  ISETP.GE.AND P2, PT, R10.reuse, UR14, PT ;  /* 0x0000000e0a007c0c */ /* 0x040fe4000bf46270 */
[----:B------:R-:W-:Y:S02]  /*0330*/  PLOP3.LUT P6, PT, P0, P6, PT, 0x80, 0x8 ;  /* 0x000000000008781c */ /* 0x000fe400007cd070 */
[----:B------:R-:W-:-:S02]  /*0340*/  ISETP.GT.AND P2, PT, R10, -0x1, !P2 ;  /* 0xffffffff0a00780c */ /* 0x000fc40005744270 */
[----:B------:R-:W-:Y:S02]  /*0350*/  LEA.HI.X.SX32 R3, R15, UR13, 0x1, P1 ;  /* 0x0000000d0f037c11 */ /* 0x000fe400088f0eff */
[----:B------:R-:W-:-:S07]  /*0360*/  PLOP3.LUT P2, PT, P0, P2, PT, 0x80, 0x8 ;  /* 0x000000000008781c */ /* 0x000fce0000745070 */
[----:B------:R-:W2:Y:S06]  /*0370*/  @P6 LDG.E.U8 R10, desc[UR10][R2.64] ;  /* 0x0000000a020a6981 */ /* 0x000eac000c1e1100 */
[----:B------:R-:W3:Y:S01]  /*0380*/  @P2 LDG.E.U8 R12, desc[UR10][R2.64+0x1] ;  /* 0x0000010a020c2981 */ /* 0x000ee2000c1e1100 */
[C---:B------:R-:W-:Y:S02]  /*0390*/  VIADD R11, R8.reuse, 0x2 ;  /* 0x00000002080b7836 */ /* 0x040fe40000000000 */
[----:B------:R-:W-:Y:S02]  /*03a0*/  VIADD R13, R8, 0x3 ;  /* 0x00000003080d7836 */ /* 0x000fe40000000000 */
[----:B------:R-:W-:Y:S01]  /*03b0*/  @P6 VIADD R0, R0, 0x1 ;  /* 0x0000000100006836 */ /* 0x000fe20000000000 */
[----:B------:R-:W-:-:S02]  /*03c0*/  ISETP.GE.AND P1, PT, R11, UR14, PT ;  /* 0x0000000e0b007c0c */ /* 0x000fc4000bf26270 */
[----:B------:R-:W-:Y:S01]  /*03d0*/  ISETP.GE.AND P4, PT, R13, UR14, PT ;  /* 0x0000000e0d007c0c */ /* 0x000fe2000bf86270 */
[----:B------:R-:W-:Y:S01]  /*03e0*/  @P2 VIADD R0, R0, 0x1 ;  /* 0x0000000100002836 */ /* 0x000fe20000000000 */
[----:B------:R-:W-:Y:S01]  /*03f0*/  ISETP.GT.AND P1, PT, R11, -0x1, !P1 ;  /* 0xffffffff0b00780c */ /* 0x000fe20004f24270 */
[C---:B------:R-:W-:Y:S01]  /*0400*/  VIADD R11, R8.reuse, 0x4 ;  /* 0x00000004080b7836 */ /* 0x040fe20000000000 */
[----:B------:R-:W-:Y:S01]  /*0410*/  ISETP.GT.AND P4, PT, R13, -0x1, !P4 ;  /* 0xffffffff0d00780c */ /* 0x000fe20006784270 */
[----:B------:R-:W-:Y:S01]  /*0420*/  VIADD R13, R8, 0x5 ;  /* 0x00000005080d7836 */ /* 0x000fe20000000000 */
[----:B------:R-:W-:Y:S02]  /*0430*/  PLOP3.LUT P1, PT, P0, P1, PT, 0x80, 0x8 ;  /* 0x000000000008781c */ /* 0x000fe40000723070 */
[----:B------:R-:W-:Y:S02]  /*0440*/  ISETP.GE.AND P3, PT, R11, UR14, PT ;  /* 0x0000000e0b007c0c */ /* 0x000fe4000bf66270 */
[----:B------:R-:W-:-:S02]  /*0450*/  PLOP3.LUT P4, PT, P0, P4, PT, 0x80, 0x8 ;  /* 0x000000000008781c */ /* 0x000fc40000789070 */
[----:B------:R-:W-:Y:S01]  /*0460*/  ISETP.GT.AND P3, PT, R11, -0x1, !P3 ;  /* 0xffffffff0b00780c */ /* 0x000fe20005f64270 */
[----:B------:R-:W-:Y:S01]  /*0470*/  VIADD R11, R8, 0x7 ;  /* 0x00000007080b7836 */ /* 0x000fe20000000000 */
[C---:B------:R-:W-:Y:S02]  /*0480*/  ISETP.GE.AND P5, PT, R13.reuse, UR14, PT ;  /* 0x0000000e0d007c0c */ /* 0x040fe4000bfa6270 */
[----:B------:R-:W-:Y:S02]  /*0490*/  PLOP3.LUT P3, PT, P0, P3, PT, 0x80, 0x8 ;  /* 0x000000000008781c */ /* 0x000fe40000767070 */
[----:B------:R-:W-:-:S04]  /*04a0*/  ISETP.GT.AND P5, PT, R13, -0x1, !P5 ;  /* 0xffffffff0d00780c */ /* 0x000fc80006fa4270 */
[----:B------:R-:W-:-:S07]  /*04b0*/  PLOP3.LUT P5, PT, P0, P5, PT, 0x80, 0x8 ;  /* 0x000000000008781c */ /* 0x000fce00007ab070 */
[----:B------:R-:W4:Y:S06]  /*04c0*/  @P3 LDG.E.U8 R14, desc[UR10][R2.64+0x4] ;  /* 0x0000040a020e3981 */ /* 0x000f2c000c1e1100 */
[----:B------:R-:W5:Y:S01]  /*04d0*/  @P5 LDG.E.U8 R16, desc[UR10][R2.64+0x5] ;  /* 0x0000050a02105981 */ /* 0x000f62000c1e1100 */
[----:B--2---:R-:W-:Y:S02]  /*04e0*/  @P6 IMAD.IADD R5, R5, 0x1, R10 ;  /* 0x0000000105056824 */ /* 0x004fe400078e020a */
[----:B------:R-:W-:Y:S02]  /*04f0*/  VIADD R10, R8, 0x6 ;  /* 0x00000006080a7836 */ /* 0x000fe40000000000 */
[----:B---3--:R-:W-:-:S03]  /*0500*/  @P2 IMAD.IADD R5, R5, 0x1, R12 ;  /* 0x0000000105052824 */ /* 0x008fc600078e020c */
[C---:B------:R-:W-:Y:S01]  /*0510*/  ISETP.GE.AND P6, PT, R10.reuse, UR14, PT ;  /* 0x0000000e0a007c0c */ /* 0x040fe2000bfc6270 */
[----:B------:R-:W2:Y:S01]  /*0520*/  @P4 LDG.E.U8 R12, desc[UR10][R2.64+0x3] ;  /* 0x0000030a020c4981 */ /* 0x000ea2000c1e1100 */
[C---:B------:R-:W-:Y:S02]  /*0530*/  ISETP.GE.AND P2, PT, R11.reuse, UR14, PT ;  /* 0x0000000e0b007c0c */ /* 0x040fe4000bf46270 */
[----:B------:R-:W-:Y:S02]  /*0540*/  ISETP.GT.AND P6, PT, R10, -0x1, !P6 ;  /* 0xffffffff0a00780c */ /* 0x000fe400077c4270 */
[----:B------:R-:W3:Y:S01]  /*0550*/  @P1 LDG.E.U8 R10, desc[UR10][R2.64+0x2] ;  /* 0x0000020a020a1981 */ /* 0x000ee2000c1e1100 */
[----:B------:R-:W-:Y:S02]  /*0560*/  ISETP.GT.AND P2, PT, R11, -0x1, !P2 ;  /* 0xffffffff0b00780c */ /* 0x000fe40005744270 */
[----:B------:R-:W-:Y:S02]  /*0570*/  PLOP3.LUT P6, PT, P0, P6, PT, 0x80, 0x8 ;  /* 0x000000000008781c */ /* 0x000fe400007cd070 */
[----:B------:R-:W-:-:S11]  /*0580*/  PLOP3.LUT P2, PT, P0, P2, PT, 0x80, 0x8 ;  /* 0x000000000008781c */ /* 0x000fd60000745070 */
[----:B------:R-:W5:Y:S04]  /*0590*/  @P6 LDG.E.U8 R18, desc[UR10][R2.64+0x6] ;  /* 0x0000060a02126981 */ /* 0x000f68000c1e1100 */
[----:B------:R-:W5:Y:S01]  /*05a0*/  @P2 LDG.E.U8 R20, desc[UR10][R2.64+0x7] ;  /* 0x0000070a02142981 */ /* 0x000f62000c1e1100 */
[----:B------:R-:W-:Y:S01]  /*05b0*/  @P1 VIADD R0, R0, 0x1 ;  /* 0x0000000100001836 */ /* 0x000fe20000000000 */
[----:B------:R-:W-:-:S03]  /*05c0*/  UIADD3 UR6, UPT, UPT, UR6, 0x8, URZ ;  /* 0x0000000806067890 */ /* 0x000fc6000fffe0ff */
[----:B------:R-:W-:Y:S01]  /*05d0*/  @P4 VIADD R0, R0, 0x1 ;  /* 0x0000000100004836 */ /* 0x000fe20000000000 */
[----:B------:R-:W-:-:S03]  /*05e0*/  UISETP.NE.AND UP2, UPT, UR6, URZ, UPT ;  /* 0x000000ff0600728c */ /* 0x000fc6000bf45270 */
[----:B------:R-:W-:-:S04]  /*05f0*/  @P3 VIADD R0, R0, 0x1 ;  /* 0x0000000100003836 */ /* 0x000fc80000000000 */
[----:B------:R-:W-:-:S04]  /*0600*/  @P5 VIADD R0, R0, 0x1 ;  /* 0x0000000100005836 */ /* 0x000fc80000000000 */
[----:B------:R-:W-:Y:S02]  /*0610*/  @P6 VIADD R0, R0, 0x1 ;  /* 0x0000000100006836 */ /* 0x000fe40000000000 */
[----:B------:R-:W-:Y:S02]  /*0620*/  VIADD R8, R8, 0x8 ;  /* 0x0000000808087836 */ /* 0x000fe40000000000 */
[----:B------:R-:W-:Y:S02]  /*0630*/  VIADD R15, R15, 0x8 ;  /* 0x000000080f0f7836 */ /* 0x000fe40000000000 */
[----:B------:R-:W-:Y:S01]  /*0640*/  @P2 VIADD R0, R0, 0x1 ;  /* 0x0000000100002836 */ /* 0x000fe20000000000 */
[----:B------:R-:W-:Y:S01]  /*0650*/  UIADD3 UR7, UPT, UPT, UR7, 0x8, URZ ;  /* 0x0000000807077890 */ /* 0x000fe2000fffe0ff */
[----:B---3--:R-:W-:-:S04]  /*0660*/  @P1 IMAD.IADD R5, R5, 0x1, R10 ;  /* 0x0000000105051824 */ /* 0x008fc800078e020a */
[----:B--2---:R-:W-:-:S05]  /*0670*/  @P4 IMAD.IADD R5, R5, 0x1, R12 ;  /* 0x0000000105054824 */ /* 0x004fca00078e020c */
[----:B----4-:R-:W-:-:S05]  /*0680*/  @P3 IADD3 R5, PT, PT, R5, R14, RZ ;  /* 0x0000000e05053210 */ /* 0x010fca0007ffe0ff */
[----:B-----5:R-:W-:-:S04]  /*0690*/  @P5 IMAD.IADD R5, R5, 0x1, R16 ;  /* 0x0000000105055824 */ /* 0x020fc800078e0210 */
[----:B------:R-:W-:-:S04]  /*06a0*/  @P6 IMAD.IADD R5, R5, 0x1, R18 ;  /* 0x0000000105056824 */ /* 0x000fc800078e0212 */
[----:B------:R-:W-:Y:S01]  /*06b0*/  @P2 IMAD.IADD R5, R5, 0x1, R20 ;  /* 0x0000000105052824 */ /* 0x000fe200078e0214 */
[----:B------:R-:W-:Y:S06]  /*06c0*/  BRA.U UP2, `(.L_x_2) ;  /* 0xfffffffd02047547 */ /* 0x000fec000b83ffff */
[----:B------:R-:W-:-:S12]  /*06d0*/  UIADD3 UR6, UPT, UPT, UR7, -0x3, URZ ;  /* 0xfffffffd07067890 */ /* 0x000fd8000fffe0ff */
.L_x_1:
[----:B------:R-:W0:Y:S01]  /*06e0*/  LDCU UR7, c[0x0][0x398] ;  /* 0x00007300ff0777ac */ /* 0x000e220008000800 */
[----:B------:R-:W1:Y:S01]  /*06f0*/  LDCU UR12, c[0x0][0x390] ;  /* 0x00007200ff0c77ac */ /* 0x000e620008000800 */
[----:B0-----:R-:W-:Y:S01]  /*0700*/  ULOP3.LUT UP2, URZ, UR7, 0x1, URZ, 0xc0, !UPT ;  /* 0x0000000107ff7892 */ /* 0x001fe2000f84c0ff */
[----:B-1----:R-:W-:Y:S10]  /*0710*/  BRA.U !UP1, `(.L_x_3) ;  /* 0x0000000109887547 */ /* 0x002ff4000b800000 */
[----:B------:R-:W0:Y:S01]  /*0720*/  LDCU UR7, c[0x0][0x390] ;  /* 0x00007200ff0777ac */ /* 0x000e220008000800 */
[----:B------:R-:W-:Y:S01]  /*0730*/  VIADD R8, R7, UR6 ;  /* 0x0000000607087c36 */ /* 0x000fe20008000000 */
[----:B------:R-:W1:Y:S03]  /*0740*/  LDCU.64 UR14, c[0x0][0x380] ;  /* 0x00007000ff0e77ac */ /* 0x000e660008000a00 */
[C---:B------:R-:W-:Y:S02]  /*0750*/  VIADD R2, R8.reuse, 0x1 ;  /* 0x0000000108027836 */ /* 0x040fe40000000000 */
[C---:B------:R-:W-:Y:S01]  /*0760*/  VIADD R10, R8.reuse, 0x2 ;  /* 0x00000002080a7836 */ /* 0x040fe20000000000 */
[----:B0-----:R-:W-:Y:S01]  /*0770*/  ISETP.GE.AND P1, PT, R8, UR7, PT ;  /* 0x0000000708007c0c */ /* 0x001fe2000bf26270 */
[----:B------:R-:W-:Y:S01]  /*0780*/  IMAD R3, R9, UR7, R8 ;  /* 0x0000000709037c24 */ /* 0x000fe2000f8e0208 */
[----:B------:R-:W-:-:S02]  /*0790*/  ISETP.GE.AND P2, PT, R2, UR7, PT ;  /* 0x0000000702007c0c */ /* 0x000fc4000bf46270 */
[C---:B------:R-:W-:Y:S01]  /*07a0*/  ISETP.GT.AND P1, PT, R8.reuse, -0x1, !P1 ;  /* 0xffffffff0800780c */ /* 0x040fe20004f24270 */
[----:B------:R-:W-:Y:S01]  /*07b0*/  VIADD R8, R8, 0x3 ;  /* 0x0000000308087836 */ /* 0x000fe20000000000 */
[----:B------:R-:W-:Y:S02]  /*07c0*/  ISETP.GE.AND P3, PT, R10, UR7, PT ;  /* 0x000000070a007c0c */ /* 0x000fe4000bf66270 */
[----:B------:R-:W-:Y:S02]  /*07d0*/  ISETP.GT.AND P2, PT, R2, -0x1, !P2 ;  /* 0xffffffff0200780c */ /* 0x000fe40005744270 */
[----:B------:R-:W-:Y:S02]  /*07e0*/  PLOP3.LUT P1, PT, P0, P1, PT, 0x80, 0x8 ;  /* 0x000000000008781c */ /* 0x000fe40000723070 */
[----:B------:R-:W-:Y:S02]  /*07f0*/  ISETP.GT.AND P3, PT, R10, -0x1, !P3 ;  /* 0xffffffff0a00780c */ /* 0x000fe40005f64270 */
[----:B-1----:R-:W-:-:S02]  /*0800*/  IADD3 R2, P5, PT, R3, UR14, RZ ;  /* 0x0000000e03027c10 */ /* 0x002fc4000ffbe0ff */
[C---:B------:R-:W-:Y:S02]  /*0810*/  ISETP.GE.AND P4, PT, R8.reuse, UR7, PT ;  /* 0x0000000708007c0c */ /* 0x040fe4000bf86270 */
[----:B------:R-:W-:Y:S02]  /*0820*/  PLOP3.LUT P2, PT, P0, P2, PT, 0x80, 0x8 ;  /* 0x000000000008781c */ /* 0x000fe40000745070 */
[----:B------:R-:W-:Y:S02]  /*0830*/  LEA.HI.X.SX32 R3, R3, UR15, 0x1, P5 ;  /* 0x0000000f03037c11 */ /* 0x000fe4000a8f0eff */
[----:B------:R-:W-:Y:S02]  /*0840*/  ISETP.GT.AND P4, PT, R8, -0x1, !P4 ;  /* 0xffffffff0800780c */ /* 0x000fe40006784270 */
[----:B------:R-:W-:Y:S01]  /*0850*/  PLOP3.LUT P3, PT, P0, P3, PT, 0x80, 0x8 ;  /* 0x000000000008781c */ /* 0x000fe20000767070 */
[----:B------:R-:W2:Y:S01]  /*0860*/  @P1 LDG.E.U8 R8, desc[UR10][R2.64] ;  /* 0x0000000a02081981 */ /* 0x000ea2000c1e1100 */
[----:B------:R-:W-:-:S05]  /*0870*/  PLOP3.LUT P4, PT, P0, P4, PT, 0x80, 0x8 ;  /* 0x000000000008781c */ /* 0x000fca0000789070 */
[----:B------:R-:W3:Y:S06]  /*0880*/  @P2 LDG.E.U8 R10, desc[UR10][R2.64+0x1] ;  /* 0x0000010a020a2981 */ /* 0x000eec000c1e1100 */
[----:B------:R-:W4:Y:S04]  /*0890*/  @P3 LDG.E.U8 R12, desc[UR10][R2.64+0x2] ;  /* 0x0000020a020c3981 */ /* 0x000f28000c1e1100 */
[----:B------:R-:W5:Y:S01]  /*08a0*/  @P4 LDG.E.U8 R14, desc[UR10][R2.64+0x3] ;  /* 0x0000030a020e4981 */ /* 0x000f62000c1e1100 */
[----:B------:R-:W-:-:S05]  /*08b0*/  @P1 IADD3 R0, PT, PT, R0, 0x1, RZ ;  /* 0x0000000100001810 */ /* 0x000fca0007ffe0ff */
[----:B------:R-:W-:-:S04]  /*08c0*/  @P2 VIADD R0, R0, 0x1 ;  /* 0x0000000100002836 */ /* 0x000fc80000000000 */
[----:B------:R-:W-:Y:S01]  /*08d0*/  @P3 VIADD R0, R0, 0x1 ;  /* 0x0000000100003836 */ /* 0x000fe20000000000 */
[----:B------:R-:W-:-:S03]  /*08e0*/  UIADD3 UR6, UPT, UPT, UR6, 0x4, URZ ;  /* 0x0000000406067890 */ /* 0x000fc6000fffe0ff */
[----:B------:R-:W-:Y:S02]  /*08f0*/  @P4 VIADD R0, R0, 0x1 ;  /* 0x0000000100004836 */ /* 0x000fe40000000000 */
[----:B--2---:R-:W-:-:S04]  /*0900*/  @P1 IMAD.IADD R5, R5, 0x1, R8 ;  /* 0x0000000105051824 */ /* 0x004fc800078e0208 */
[----:B---3--:R-:W-:-:S04]  /*0910*/  @P2 IMAD.IADD R5, R5, 0x1, R10 ;  /* 0x0000000105052824 */ /* 0x008fc800078e020a */
[----:B----4-:R-:W-:-:S04]  /*0920*/  @P3 IMAD.IADD R5, R5, 0x1, R12 ;  /* 0x0000000105053824 */ /* 0x010fc800078e020c */
[----:B-----5:R-:W-:-:S07]  /*0930*/  @P4 IMAD.IADD R5, R5, 0x1, R14 ;  /* 0x0000000105054824 */ /* 0x020fce00078e020e */
.L_x_3:
[----:B------:R-:W-:Y:S05]  /*0940*/  BRA.U !UP2, `(.L_x_4) ;  /* 0x000000010a507547 */ /* 0x000fea000b800000 */
[----:B------:R-:W0:Y:S01]  /*0950*/  LDCU UR7, c[0x0][0x390] ;  /* 0x00007200ff0777ac */ /* 0x000e220008000800 */
[----:B------:R-:W-:Y:S01]  /*0960*/  VIADD R2, R7, UR6 ;  /* 0x0000000607027c36 */ /* 0x000fe20008000000 */
[----:B------:R-:W1:Y:S03]  /*0970*/  LDCU.64 UR14, c[0x0][0x380] ;  /* 0x00007000ff0e77ac */ /* 0x000e660008000a00 */
[C---:B------:R-:W-:Y:S01]  /*0980*/  VIADD R8, R2.reuse, 0x1 ;  /* 0x0000000102087836 */ /* 0x040fe20000000000 */
[----:B0-----:R-:W-:Y:S01]  /*0990*/  ISETP.GE.AND P1, PT, R2, UR7, PT ;  /* 0x0000000702007c0c */ /* 0x001fe2000bf26270 */
[----:B------:R-:W-:-:S03]  /*09a0*/  IMAD R3, R9, UR7, R2 ;  /* 0x0000000709037c24 */ /* 0x000fc6000f8e0202 */
[----:B------:R-:W-:Y:S02]  /*09b0*/  ISETP.GE.AND P2, PT, R8, UR7, PT ;  /* 0x0000000708007c0c */ /* 0x000fe4000bf46270 */
[----:B------:R-:W-:Y:S02]  /*09c0*/  ISETP.GT.AND P1, PT, R2, -0x1, !P1 ;  /* 0xffffffff0200780c */ /* 0x000fe40004f24270 */
[----:B------:R-:W-:Y:S02]  /*09d0*/  ISETP.GT.AND P2, PT, R8, -0x1, !P2 ;  /* 0xffffffff0800780c */ /* 0x000fe40005744270 */
[----:B------:R-:W-:Y:S02]  /*09e0*/  PLOP3.LUT P1, PT, P0, P1, PT, 0x80, 0x8 ;  /* 0x000000000008781c */ /* 0x000fe40000723070 */
[----:B-1----:R-:W-:Y:S02]  /*09f0*/  IADD3 R2, P3, PT, R3, UR14, RZ ;  /* 0x0000000e03027c10 */ /* 0x002fe4000ff7e0ff */
[----:B------:R-:W-:-:S02]  /*0a00*/  PLOP3.LUT P2, PT, P0, P2, PT, 0x80, 0x8 ;  /* 0x000000000008781c */ /* 0x000fc40000745070 */
[----:B------:R-:W-:-:S07]  /*0a10*/  LEA.HI.X.SX32 R3, R3, UR15, 0x1, P3 ;  /* 0x0000000f03037c11 */ /* 0x000fce00098f0eff */
[----:B------:R-:W2:Y:S04]  /*0a20*/  @P1 LDG.E.U8 R8, desc[UR10][R2.64] ;  /* 0x0000000a02081981 */ /* 0x000ea8000c1e1100 */
[----:B------:R-:W3:Y:S01]  /*0a30*/  @P2 LDG.E.U8 R10, desc[UR10][R2.64+0x1] ;  /* 0x0000010a020a2981 */ /* 0x000ee2000c1e1100 */
[----:B------:R-:W-:Y:S01]  /*0a40*/  @P1 VIADD R0, R0, 0x1 ;  /* 0x0000000100001836 */ /* 0x000fe20000000000 */
[----:B------:R-:W-:-:S03]  /*0a50*/  UIADD3 UR6, UPT, UPT, UR6, 0x2, URZ ;  /* 0x0000000206067890 */ /* 0x000fc6000fffe0ff */
[----:B------:R-:W-:Y:S02]  /*0a60*/  @P2 VIADD R0, R0, 0x1 ;  /* 0x0000000100002836 */ /* 0x000fe40000000000 */
[----:B--2---:R-:W-:-:S04]  /*0a70*/  @P1 IMAD.IADD R5, R5, 0x1, R8 ;  /* 0x0000000105051824 */ /* 0x004fc800078e0208 */
[----:B---3--:R-:W-:-:S07]  /*0a80*/  @P2 IMAD.IADD R5, R5, 0x1, R10 ;  /* 0x0000000105052824 */ /* 0x008fce00078e020a */
.L_x_4:
[----:B------:R-:W-:Y:S01]  /*0a90*/  IADD3 R2, PT, PT, R7, UR6, RZ ;  /* 0x0000000607027c10 */ /* 0x000fe2000fffe0ff */
[----:B------:R-:W-:Y:S03]  /*0aa0*/  BSSY.RECONVERGENT B0, `(.L_x_5) ;  /* 0x000000c000007945 */ /* 0x000fe60003800200 */
[----:B------:R-:W-:-:S04]  /*0ab0*/  ISETP.GE.AND P1, PT, R2, UR12, PT ;  /* 0x0000000c02007c0c */ /* 0x000fc8000bf26270 */
[----:B------:R-:W-:-:S04]  /*0ac0*/  ISETP.GT.AND P1, PT, R2, -0x1, !P1 ;  /* 0xffffffff0200780c */ /* 0x000fc80004f24270 */
[----:B------:R-:W-:-:S13]  /*0ad0*/  PLOP3.LUT P1, PT, P0, P1, PT, 0x80, 0x8 ;  /* 0x000000000008781c */ /* 0x000fda0000723070 */
[----:B------:R-:W-:Y:S05]  /*0ae0*/  @!P1 BRA `(.L_x_6) ;  /* 0x00000000001c9947 */ /* 0x000fea0003800000 */
[----:B------:R-:W0:Y:S01]  /*0af0*/  LDCU.64 UR6, c[0x0][0x380] ;  /* 0x00007000ff0677ac */ /* 0x000e220008000a00 */
[----:B------:R-:W-:-:S05]  /*0b00*/  IMAD R9, R9, UR12, R2 ;  /* 0x0000000c09097c24 */ /* 0x000fca000f8e0202 */
[----:B0-----:R-:W-:-:S04]  /*0b10*/  IADD3 R2, P0, PT, R9, UR6, RZ ;  /* 0x0000000609027c10 */ /* 0x001fc8000ff1e0ff */
[----:B------:R-:W-:-:S05]  /*0b20*/  LEA.HI.X.SX32 R3, R9, UR7, 0x1, P0 ;  /* 0x0000000709037c11 */ /* 0x000fca00080f0eff */
[----:B------:R-:W2:Y:S01]  /*0b30*/  LDG.E.U8 R2, desc[UR10][R2.64] ;  /* 0x0000000a02027981 */ /* 0x000ea2000c1e1100 */
[----:B------:R-:W-:Y:S02]  /*0b40*/  VIADD R0, R0, 0x1 ;  /* 0x0000000100007836 */ /* 0x000fe40000000000 */
[----:B--2---:R-:W-:-:S07]  /*0b50*/  IMAD.IADD R5, R5, 0x1, R2 ;  /* 0x0000000105057824 */ /* 0x004fce00078e0202 */
.L_x_6:
[----:B------:R-:W-:Y:S05]  /*0b60*/  BSYNC.RECONVERGENT B0 ;  /* 0x0000000000007941 */ /* 0x000fea0003800200 */
.L_x_5:
[----:B------:R-:W-:Y:S05]  /*0b70*/  BRA.U UP0, `(.L_x_7) ;  /* 0xfffffff500907547 */ /* 0x000fea000b83ffff */
[-C--:B------:R-:W-:Y:S02]  /*0b80*/  IABS R9, R0.reuse ;  /* 0x0000000000097213 */ /* 0x080fe40000000000 */
[----:B------:R-:W-:Y:S02]  /*0b90*/  IABS R10, R5 ;  /* 0x00000005000a7213 */ /* 0x000fe40000000000 */
[----:B------:R-:W0:Y:S01]  /*0ba0*/  I2F.RP R6, R9 ;  /* 0x0000000900067306 */ /* 0x000e220000209400 */
[-C--:B------:R-:W-:Y:S02]  /*0bb0*/  IABS R12, R0.reuse ;  /* 0x00000000000c7213 */ /* 0x080fe40000000000 */
[----:B------:R-:W-:-:S04]  /*0bc0*/  LOP3.LUT R5, R5, R0, RZ, 0x3c, !PT ;  /* 0x0000000005057212 */ /* 0x000fc800078e3cff */
[----:B------:R-:W-:Y:S01]  /*0bd0*/  ISETP.GE.AND P2, PT, R5, RZ, PT ;  /* 0x000000ff0500720c */ /* 0x000fe20003f46270 */
[----:B0-----:R-:W0:Y:S02]  /*0be0*/  MUFU.RCP R6, R6 ;  /* 0x0000000600067308 */ /* 0x001e240000001000 */
[----:B0-----:R-:W-:Y:S02]  /*0bf0*/  VIADD R2, R6, 0xffffffe ;  /* 0x0ffffffe06027836 */ /* 0x001fe40000000000 */
[----:B------:R-:W-:-:S04]  /*0c00*/  IMAD.MOV R6, RZ, RZ, -R12 ;  /* 0x000000ffff067224 */ /* 0x000fc800078e0a0c */
[----:B------:R0:W1:Y:S02]  /*0c10*/  F2I.FTZ.U32.TRUNC.NTZ R3, R2 ;  /* 0x0000000200037305 */ /* 0x000064000021f000 */
[----:B0-----:R-:W-:Y:S02]  /*0c20*/  IMAD.MOV.U32 R2, RZ, RZ, RZ ;  /* 0x000000ffff027224 */ /* 0x001fe400078e00ff */
[----:B-1----:R-:W-:-:S04]  /*0c30*/  IMAD.MOV R8, RZ, RZ, -R3 ;  /* 0x000000ffff087224 */ /* 0x002fc800078e0a03 */
[----:B------:R-:W-:Y:S02]  /*0c40*/  IMAD R11, R8, R9, RZ ;  /* 0x00000009080b7224 */ /* 0x000fe400078e02ff */
[----:B------:R-:W-:Y:S02]  /*0c50*/  IMAD.MOV.U32 R8, RZ, RZ, R10 ;  /* 0x000000ffff087224 */ /* 0x000fe400078e000a */
[----:B------:R-:W-:-:S06]  /*0c60*/  IMAD.HI.U32 R3, R3, R11, R2 ;  /* 0x0000000b03037227 */ /* 0x000fcc00078e0002 */
[----:B------:R-:W-:-:S04]  /*0c70*/  IMAD.HI.U32 R3, R3, R8, RZ ;  /* 0x0000000803037227 */ /* 0x000fc800078e00ff */
[----:B------:R-:W-:-:S05]  /*0c80*/  IMAD R2, R3, R6, R8 ;  /* 0x0000000603027224 */ /* 0x000fca00078e0208 */
[----:B------:R-:W-:-:S13]  /*0c90*/  ISETP.GT.U32.AND P1, PT, R9, R2, PT ;  /* 0x000000020900720c */ /* 0x000fda0003f24070 */
[----:B------:R-:W-:Y:S02]  /*0ca0*/  @!P1 IMAD.IADD R2, R2, 0x1, -R9 ;  /* 0x0000000102029824 */ /* 0x000fe400078e0a09 */
[----:B------:R-:W-:Y:S01]  /*0cb0*/  @!P1 VIADD R3, R3, 0x1 ;  /* 0x0000000103039836 */ /* 0x000fe20000000000 */
[----:B------:R-:W-:Y:S02]  /*0cc0*/  ISETP.NE.AND P1, PT, R0, RZ, PT ;  /* 0x000000ff0000720c */ /* 0x000fe40003f25270 */
[----:B------:R-:W-:-:S13]  /*0cd0*/  ISETP.GE.U32.AND P0, PT, R2, R9, PT ;  /* 0x000000090200720c */ /* 0x000fda0003f06070 */
[----:B------:R-:W-:-:S04]  /*0ce0*/  @P0 VIADD R3, R3, 0x1 ;  /* 0x0000000103030836 */ /* 0x000fc80000000000 */
[----:B------:R-:W-:-:S04]  /*0cf0*/  IMAD.MOV.U32 R5, RZ, RZ, R3 ;  /* 0x000000ffff057224 */ /* 0x000fc800078e0003 */
[----:B------:R-:W-:Y:S01]  /*0d00*/  @!P2 IMAD.MOV R5, RZ, RZ, -R5 ;  /* 0x000000ffff05a224 */ /* 0x000fe200078e0a05 */
[----:B------:R-:W-:-:S07]  /*0d10*/  @!P1 LOP3.LUT R5, RZ, R0, RZ, 0x33, !PT ;  /* 0x00000000ff059212 */ /* 0x000fce00078e33ff */
.L_x_0:
[----:B------:R-:W0:Y:S01]  /*0d20*/  LDCU.64 UR4, c[0x0][0x388] ;  /* 0x00007100ff0477ac */ /* 0x000e220008000a00 */
[----:B------:R-:W-:-:S05]  /*0d30*/  IMAD R4, R4, UR12, R7 ;  /* 0x0000000c04047c24 */ /* 0x000fca000f8e0207 */
[----:B0-----:R-:W-:-:S04]  /*0d40*/  IADD3 R2, P0, PT, R4, UR4, RZ ;  /* 0x0000000404027c10 */ /* 0x001fc8000ff1e0ff */
[----:B------:R-:W-:-:S05]  /*0d50*/  LEA.HI.X.SX32 R3, R4, UR5, 0x1, P0 ;  /* 0x0000000504037c11 */ /* 0x000fca00080f0eff */
[----:B------:R-:W-:Y:S01]  /*0d60*/  STG.E.U8 desc[UR10][R2.64], R5 ;  /* 0x0000000502007986 */ /* 0x000fe2000c10110a */
[----:B------:R-:W-:Y:S05]  /*0d70*/  EXIT ;  /* 0x000000000000794d */ /* 0x000fea0003800000 */
.L_x_8:
[----:B------:R-:W-:-:S00]  /*0d80*/  BRA `(.L_x_8) ;  /* 0xfffffffc00fc7947 */ /* 0x000fc0000383ffff */
[----:B------:R-:W-:-:S00]  /*0d90*/  NOP ;  /* 0x0000000000007918 */ /* 0x000fc00000000000 */
        /* <DEDUP_REMOVED lines=14> */
.L_x_9:


//--------------------- .nv.shared.reserved.0     --------------------------
	.section	.nv.shared.reserved.0,"aw",@nobits
	.weak		__nv_reservedSMEM_offset_0_alias
	.size		__nv_reservedSMEM_offset_0_alias, 0, 64
	.other		__nv_reservedSMEM_offset_0_alias,@"STO_CUDA_RESERVED_SHARED STV_DEFAULT"
__nv_reservedSMEM_offset_0_alias:
	.zero		0
	.zero		64


//--------------------- .nv.constant0._Z10blurKernelPKhPhiii --------------------------
	.section	.nv.constant0._Z10blurKernelPKhPhiii,"a",@progbits
	.sectionflags	@""
	.align	4
.nv.constant0._Z10blurKernelPKhPhiii:
	.zero		924


//--------------------- SYMBOLS --------------------------

	.type		.nv.reservedSmem.offset0,@object
	.size		.nv.reservedSmem.offset0,0x4
